//
// Generated by NVIDIA NVVM Compiler
//
// Compiler Build ID: CL-36424714
// Cuda compilation tools, release 13.0, V13.0.88
// Based on NVVM 20.0.0
//

.version 9.0
.target sm_100
.address_size 64

	// .globl	_Z5d_addPfS_S_i

.visible .entry _Z5d_addPfS_S_i(
	.param .u64 .ptr .align 1 _Z5d_addPfS_S_i_param_0,
	.param .u64 .ptr .align 1 _Z5d_addPfS_S_i_param_1,
	.param .u64 .ptr .align 1 _Z5d_addPfS_S_i_param_2,
	.param .u32 _Z5d_addPfS_S_i_param_3
)
{
	.reg .pred 	%p<2>;
	.reg .b32 	%r<6>;
	.reg .b32 	%f<4>;
	.reg .b64 	%rd<11>;

	ld.param.u64 	%rd1, [_Z5d_addPfS_S_i_param_0];
	ld.param.u64 	%rd2, [_Z5d_addPfS_S_i_param_1];
	ld.param.u64 	%rd3, [_Z5d_addPfS_S_i_param_2];
	ld.param.u32 	%r2, [_Z5d_addPfS_S_i_param_3];
	mov.u32 	%r3, %tid.x;
	mov.u32 	%r4, %ctaid.x;
	mov.u32 	%r5, %ntid.x;
	mad.lo.s32 	%r1, %r4, %r5, %r3;
	setp.ge.s32 	%p1, %r1, %r2;
	@%p1 bra 	$L__BB0_2;
	cvta.to.global.u64 	%rd4, %rd1;
	cvta.to.global.u64 	%rd5, %rd2;
	cvta.to.global.u64 	%rd6, %rd3;
	mul.wide.s32 	%rd7, %r1, 4;
	add.s64 	%rd8, %rd4, %rd7;
	ld.global.f32 	%f1, [%rd8];
	add.s64 	%rd9, %rd5, %rd7;
	ld.global.f32 	%f2, [%rd9];
	add.f32 	%f3, %f1, %f2;
	add.s64 	%rd10, %rd6, %rd7;
	st.global.f32 	[%rd10], %f3;
$L__BB0_2:
	ret;

}
	// .globl	_Z5d_mulPfS_S_i
.visible .entry _Z5d_mulPfS_S_i(
	.param .u64 .ptr .align 1 _Z5d_mulPfS_S_i_param_0,
	.param .u64 .ptr .align 1 _Z5d_mulPfS_S_i_param_1,
	.param .u64 .ptr .align 1 _Z5d_mulPfS_S_i_param_2,
	.param .u32 _Z5d_mulPfS_S_i_param_3
)
{
	.reg .pred 	%p<2>;
	.reg .b32 	%r<6>;
	.reg .b32 	%f<4>;
	.reg .b64 	%rd<11>;

	ld.param.u64 	%rd1, [_Z5d_mulPfS_S_i_param_0];
	ld.param.u64 	%rd2, [_Z5d_mulPfS_S_i_param_1];
	ld.param.u64 	%rd3, [_Z5d_mulPfS_S_i_param_2];
	ld.param.u32 	%r2, [_Z5d_mulPfS_S_i_param_3];
	mov.u32 	%r3, %tid.x;
	mov.u32 	%r4, %ctaid.x;
	mov.u32 	%r5, %ntid.x;
	mad.lo.s32 	%r1, %r4, %r5, %r3;
	setp.ge.s32 	%p1, %r1, %r2;
	@%p1 bra 	$L__BB1_2;
	cvta.to.global.u64 	%rd4, %rd1;
	cvta.to.global.u64 	%rd5, %rd2;
	cvta.to.global.u64 	%rd6, %rd3;
	mul.wide.s32 	%rd7, %r1, 4;
	add.s64 	%rd8, %rd4, %rd7;
	ld.global.f32 	%f1, [%rd8];
	add.s64 	%rd9, %rd5, %rd7;
	ld.global.f32 	%f2, [%rd9];
	mul.f32 	%f3, %f1, %f2;
	add.s64 	%rd10, %rd6, %rd7;
	st.global.f32 	[%rd10], %f3;
$L__BB1_2:
	ret;

}


// ===== COMPILED SASS (sm_100) =====

	.target	sm_100

	.elftype	@"ET_EXEC"


//--------------------- .note.nv.tkinfo           --------------------------
	.section	.note.nv.tkinfo,"",@"SHT_NOTE"
	.sectionflags	@"SHF_NOTE_NV_TKINFO"
	.tkinfo
        /*0018*/ 	.word	0x00000002
        /*0030*/ 	.string	""
        /*0030*/ 	.string	"ptxas"
        /*0030*/ 	.string	"Cuda compilation tools, release 13.0, V13.0.88"
        /*0030*/ 	.string	"Build cuda_13.0.r13.0/compiler.36424714_0"
        /*0030*/ 	.string	"-arch sm_100 -m 64 "



//--------------------- .note.nv.cuinfo           --------------------------
	.section	.note.nv.cuinfo,"",@"SHT_NOTE"
	.sectionflags	@"SHF_NOTE_NV_CUINFO"
        /*0018*/ 	.short	0x0002
        /*001a*/ 	.short	0x0064
        /*001c*/ 	.short	0x0082
	.zero		2


//--------------------- .nv.info                  --------------------------
	.section	.nv.info,"",@"SHT_CUDA_INFO"
	.align	4


	//----- nvinfo : EIATTR_REGCOUNT
	.align		4
        /*0000*/ 	.byte	0x04, 0x2f
        /*0002*/ 	.short	(.L_1 - .L_0)
	.align		4
.L_0:
        /*0004*/ 	.word	index@(_Z5d_addPfS_S_i)
        /*0008*/ 	.word	0x0000000c


	//----- nvinfo : EIATTR_FRAME_SIZE
	.align		4
.L_1:
        /*000c*/ 	.byte	0x04, 0x11
        /*000e*/ 	.short	(.L_3 - .L_2)
	.align		4
.L_2:
        /*0010*/ 	.word	index@(_Z5d_addPfS_S_i)
        /*0014*/ 	.word	0x00000000


	//----- nvinfo : EIATTR_REGCOUNT
	.align		4
.L_3:
        /*0018*/ 	.byte	0x04, 0x2f
        /*001a*/ 	.short	(.L_5 - .L_4)
	.align		4
.L_4:
        /*001c*/ 	.word	index@(_Z5d_mulPfS_S_i)
        /*0020*/ 	.word	0x0000000c


	//----- nvinfo : EIATTR_FRAME_SIZE
	.align		4
.L_5:
        /*0024*/ 	.byte	0x04, 0x11
        /*0026*/ 	.short	(.L_7 - .L_6)
	.align		4
.L_6:
        /*0028*/ 	.word	index@(_Z5d_mulPfS_S_i)
        /*002c*/ 	.word	0x00000000


	//----- nvinfo : EIATTR_MIN_STACK_SIZE
	.align		4
.L_7:
        /*0030*/ 	.byte	0x04, 0x12
        /*0032*/ 	.short	(.L_9 - .L_8)
	.align		4
.L_8:
        /*0034*/ 	.word	index@(_Z5d_mulPfS_S_i)
        /*0038*/ 	.word	0x00000000


	//----- nvinfo : EIATTR_MIN_STACK_SIZE
	.align		4
.L_9:
        /*003c*/ 	.byte	0x04, 0x12
        /*003e*/ 	.short	(.L_11 - .L_10)
	.align		4
.L_10:
        /*0040*/ 	.word	index@(_Z5d_addPfS_S_i)
        /*0044*/ 	.word	0x00000000
.L_11:


//--------------------- .nv.compat                --------------------------
	.section	.nv.compat,"",@"SHT_CUDA_COMPAT_INFO"
	.align	4
        /*0000*/ 	.byte	0x02, 0x09, 0x00, 0x00, 0x02, 0x02, 0x01, 0x00, 0x02, 0x05, 0x05, 0x00, 0x03, 0x07, 0x01, 0x01
        /*0010*/ 	.byte	0x02, 0x03, 0x00, 0x00, 0x02, 0x06, 0x01, 0x00, 0x04, 0x0b, 0x08, 0x00, 0x09, 0x00, 0x00, 0x00
        /*0020*/ 	.byte	0x00, 0x00, 0x00, 0x00


//--------------------- .nv.info._Z5d_mulPfS_S_i  --------------------------
	.section	.nv.info._Z5d_mulPfS_S_i,"",@"SHT_CUDA_INFO"
	.sectionflags	@""
	.align	4


	//----- nvinfo : EIATTR_CUDA_API_VERSION
	.align		4
        /*0000*/ 	.byte	0x04, 0x37
        /*0002*/ 	.short	(.L_13 - .L_12)
.L_12:
        /*0004*/ 	.word	0x00000082


	//----- nvinfo : EIATTR_KPARAM_INFO
	.align		4
.L_13:
        /*0008*/ 	.byte	0x04, 0x17
        /*000a*/ 	.short	(.L_15 - .L_14)
.L_14:
        /*000c*/ 	.word	0x00000000
        /*0010*/ 	.short	0x0003
        /*0012*/ 	.short	0x0018
        /*0014*/ 	.byte	0x00, 0xf0, 0x11, 0x00


	//----- nvinfo : EIATTR_KPARAM_INFO
	.align		4
.L_15:
        /*0018*/ 	.byte	0x04, 0x17
        /*001a*/ 	.short	(.L_17 - .L_16)
.L_16:
        /*001c*/ 	.word	0x00000000
        /*0020*/ 	.short	0x0002
        /*0022*/ 	.short	0x0010
        /*0024*/ 	.byte	0x00, 0xf5, 0x21, 0x00


	//----- nvinfo : EIATTR_KPARAM_INFO
	.align		4
.L_17:
        /*0028*/ 	.byte	0x04, 0x17
        /*002a*/ 	.short	(.L_19 - .L_18)
.L_18:
        /*002c*/ 	.word	0x00000000
        /*0030*/ 	.short	0x0001
        /*0032*/ 	.short	0x0008
        /*0034*/ 	.byte	0x00, 0xf5, 0x21, 0x00


	//----- nvinfo : EIATTR_KPARAM_INFO
	.align		4
.L_19:
        /*0038*/ 	.byte	0x04, 0x17
        /*003a*/ 	.short	(.L_21 - .L_20)
.L_20:
        /*003c*/ 	.word	0x00000000
        /*0040*/ 	.short	0x0000
        /*0042*/ 	.short	0x0000
        /*0044*/ 	.byte	0x00, 0xf5, 0x21, 0x00


	//----- nvinfo : EIATTR_SPARSE_MMA_MASK
	.align		4
.L_21:
        /*0048*/ 	.byte	0x03, 0x50
        /*004a*/ 	.short	0x0000


	//----- nvinfo : EIATTR_MAXREG_COUNT
	.align		4
        /*004c*/ 	.byte	0x03, 0x1b
        /*004e*/ 	.short	0x00ff


	//----- nvinfo : EIATTR_MERCURY_ISA_VERSION
	.align		4
        /*0050*/ 	.byte	0x03, 0x5f
        /*0052*/ 	.short	0x0101


	//----- nvinfo : EIATTR_VRC_CTA_INIT_COUNT
	.align		4
        /*0054*/ 	.byte	0x02, 0x4a
	.zero		1
	.zero		1


	//----- nvinfo : EIATTR_EXIT_INSTR_OFFSETS
	.align		4
        /*0058*/ 	.byte	0x04, 0x1c
        /*005a*/ 	.short	(.L_23 - .L_22)


	//   ....[0]....
.L_22:
        /*005c*/ 	.word	0x00000070


	//   ....[1]....
        /*0060*/ 	.word	0x00000130


	//----- nvinfo : EIATTR_CBANK_PARAM_SIZE
	.align		4
.L_23:
        /*0064*/ 	.byte	0x03, 0x19
        /*0066*/ 	.short	0x001c


	//----- nvinfo : EIATTR_PARAM_CBANK
	.align		4
        /*0068*/ 	.byte	0x04, 0x0a
        /*006a*/ 	.short	(.L_25 - .L_24)
	.align		4
.L_24:
        /*006c*/ 	.word	index@(.nv.constant0._Z5d_mulPfS_S_i)
        /*0070*/ 	.short	0x0380
        /*0072*/ 	.short	0x001c


	//----- nvinfo : EIATTR_SW_WAR
	.align		4
.L_25:
        /*0074*/ 	.byte	0x04, 0x36
        /*0076*/ 	.short	(.L_27 - .L_26)
.L_26:
        /*0078*/ 	.word	0x00000008
.L_27:


//--------------------- .nv.info._Z5d_addPfS_S_i  --------------------------
	.section	.nv.info._Z5d_addPfS_S_i,"",@"SHT_CUDA_INFO"
	.sectionflags	@""
	.align	4


	//----- nvinfo : EIATTR_CUDA_API_VERSION
	.align		4
        /*0000*/ 	.byte	0x04, 0x37
        /*0002*/ 	.short	(.L_29 - .L_28)
.L_28:
        /*0004*/ 	.word	0x00000082


	//----- nvinfo : EIATTR_KPARAM_INFO
	.align		4
.L_29:
        /*0008*/ 	.byte	0x04, 0x17
        /*000a*/ 	.short	(.L_31 - .L_30)
.L_30:
        /*000c*/ 	.word	0x00000000
        /*0010*/ 	.short	0x0003
        /*0012*/ 	.short	0x0018
        /*0014*/ 	.byte	0x00, 0xf0, 0x11, 0x00


	//----- nvinfo : EIATTR_KPARAM_INFO
	.align		4
.L_31:
        /*0018*/ 	.byte	0x04, 0x17
        /*001a*/ 	.short	(.L_33 - .L_32)
.L_32:
        /*001c*/ 	.word	0x00000000
        /*0020*/ 	.short	0x0002
        /*0022*/ 	.short	0x0010
        /*0024*/ 	.byte	0x00, 0xf5, 0x21, 0x00


	//----- nvinfo : EIATTR_KPARAM_INFO
	.align		4
.L_33:
        /*0028*/ 	.byte	0x04, 0x17
        /*002a*/ 	.short	(.L_35 - .L_34)
.L_34:
        /*002c*/ 	.word	0x00000000
        /*0030*/ 	.short	0x0001
        /*0032*/ 	.short	0x0008
        /*0034*/ 	.byte	0x00, 0xf5, 0x21, 0x00


	//----- nvinfo : EIATTR_KPARAM_INFO
	.align		4
.L_35:
        /*0038*/ 	.byte	0x04, 0x17
        /*003a*/ 	.short	(.L_37 - .L_36)
.L_36:
        /*003c*/ 	.word	0x00000000
        /*0040*/ 	.short	0x0000
        /*0042*/ 	.short	0x0000
        /*0044*/ 	.byte	0x00, 0xf5, 0x21, 0x00


	//----- nvinfo : EIATTR_SPARSE_MMA_MASK
	.align		4
.L_37:
        /*0048*/ 	.byte	0x03, 0x50
        /*004a*/ 	.short	0x0000


	//----- nvinfo : EIATTR_MAXREG_COUNT
	.align		4
        /*004c*/ 	.byte	0x03, 0x1b
        /*004e*/ 	.short	0x00ff


	//----- nvinfo : EIATTR_MERCURY_ISA_VERSION
	.align		4
        /*0050*/ 	.byte	0x03, 0x5f
        /*0052*/ 	.short	0x0101


	//----- nvinfo : EIATTR_VRC_CTA_INIT_COUNT
	.align		4
        /*0054*/ 	.byte	0x02, 0x4a
	.zero		1
	.zero		1


	//----- nvinfo : EIATTR_EXIT_INSTR_OFFSETS
	.align		4
        /*0058*/ 	.byte	0x04, 0x1c
        /*005a*/ 	.short	(.L_39 - .L_38)


	//   ....[0]....
.L_38:
        /*005c*/ 	.word	0x00000070


	//   ....[1]....
        /*0060*/ 	.word	0x00000130


	//----- nvinfo : EIATTR_CBANK_PARAM_SIZE
	.align		4
.L_39:
        /*0064*/ 	.byte	0x03, 0x19
        /*0066*/ 	.short	0x001c


	//----- nvinfo : EIATTR_PARAM_CBANK
	.align		4
        /*0068*/ 	.byte	0x04, 0x0a
        /*006a*/ 	.short	(.L_41 - .L_40)
	.align		4
.L_40:
        /*006c*/ 	.word	index@(.nv.constant0._Z5d_addPfS_S_i)
        /*0070*/ 	.short	0x0380
        /*0072*/ 	.short	0x001c


	//----- nvinfo : EIATTR_SW_WAR
	.align		4
.L_41:
        /*0074*/ 	.byte	0x04, 0x36
        /*0076*/ 	.short	(.L_43 - .L_42)
.L_42:
        /*0078*/ 	.word	0x00000008
.L_43:


//--------------------- .nv.callgraph             --------------------------
	.section	.nv.callgraph,"",@"SHT_CUDA_CALLGRAPH"
	.align	4
	.sectionentsize	8
	.align		4
        /*0000*/ 	.word	0x00000000
	.align		4
        /*0004*/ 	.word	0xffffffff
	.align		4
        /*0008*/ 	.word	0x00000000
	.align		4
        /*000c*/ 	.word	0xfffffffe
	.align		4
        /*0010*/ 	.word	0x00000000
	.align		4
        /*0014*/ 	.word	0xfffffffd
	.align		4
        /*0018*/ 	.word	0x00000000
	.align		4
        /*001c*/ 	.word	0xfffffffc


//--------------------- .text._Z5d_mulPfS_S_i     --------------------------
	.section	.text._Z5d_mulPfS_S_i,"ax",@progbits
	.align	128
        .global         _Z5d_mulPfS_S_i
        .type           _Z5d_mulPfS_S_i,@function
        .size           _Z5d_mulPfS_S_i,(.L_x_2 - _Z5d_mulPfS_S_i)
        .other          _Z5d_mulPfS_S_i,@"STO_CUDA_ENTRY STV_DEFAULT"
_Z5d_mulPfS_S_i:
.text._Z5d_mulPfS_S_i:
[----:B------:R-:W-:Y:S01]  /*0000*/  LDC R1, c[0x0][0x37c] ;  /* 0x0000df00ff017b82 */ /* 0x000fe20000000800 */
[----:B------:R-:W0:Y:S07]  /*0010*/  S2R R9, SR_TID.X ;  /* 0x0000000000097919 */ /* 0x000e2e0000002100 */
[----:B------:R-:W0:Y:S01]  /*0020*/  S2UR UR4, SR_CTAID.X ;  /* 0x00000000000479c3 */ /* 0x000e220000002500 */
[----:B------:R-:W1:Y:S07]  /*0030*/  LDCU UR5, c[0x0][0x398] ;  /* 0x00007300ff0577ac */ /* 0x000e6e0008000800 */
[----:B------:R-:W0:Y:S02]  /*0040*/  LDC R0, c[0x0][0x360] ;  /* 0x0000d800ff007b82 */ /* 0x000e240000000800 */
[----:B0-----:R-:W-:-:S05]  /*0050*/  IMAD R9, R0, UR4, R9 ;  /* 0x0000000400097c24 */ /* 0x001fca000f8e0209 */
[----:B-1----:R-:W-:-:S13]  /*0060*/  ISETP.GE.AND P0, PT, R9, UR5, PT ;  /* 0x0000000509007c0c */ /* 0x002fda000bf06270 */
[----:B------:R-:W-:Y:S05]  /*0070*/  @P0 EXIT ;  /* 0x000000000000094d */ /* 0x000fea0003800000 */
[----:B------:R-:W0:Y:S01]  /*0080*/  LDC.64 R2, c[0x0][0x380] ;  /* 0x0000e000ff027b82 */ /* 0x000e220000000a00 */
[----:B------:R-:W1:Y:S07]  /*0090*/  LDCU.64 UR4, c[0x0][0x358] ;  /* 0x00006b00ff0477ac */ /* 0x000e6e0008000a00 */
[----:B------:R-:W2:Y:S08]  /*00a0*/  LDC.64 R4, c[0x0][0x388] ;  /* 0x0000e200ff047b82 */ /* 0x000eb00000000a00 */
[----:B------:R-:W3:Y:S01]  /*00b0*/  LDC.64 R6, c[0x0][0x390] ;  /* 0x0000e400ff067b82 */ /* 0x000ee20000000a00 */
[----:B0-----:R-:W-:-:S06]  /*00c0*/  IMAD.WIDE R2, R9, 0x4, R2 ;  /* 0x0000000409027825 */ /* 0x001fcc00078e0202 */
[----:B-1----:R-:W4:Y:S01]  /*00d0*/  LDG.E R2, desc[UR4][R2.64] ;  /* 0x0000000402027981 */ /* 0x002f22000c1e1900 */
[----:B--2---:R-:W-:-:S06]  /*00e0*/  IMAD.WIDE R4, R9, 0x4, R4 ;  /* 0x0000000409047825 */ /* 0x004fcc00078e0204 */
[----:B------:R-:W4:Y:S01]  /*00f0*/  LDG.E R5, desc[UR4][R4.64] ;  /* 0x0000000404057981 */ /* 0x000f22000c1e1900 */
[----:B---3--:R-:W-:-:S04]  /*0100*/  IMAD.WIDE R6, R9, 0x4, R6 ;  /* 0x0000000409067825 */ /* 0x008fc800078e0206 */
[----:B----4-:R-:W-:-:S05]  /*0110*/  FMUL R9, R2, R5 ;  /* 0x0000000502097220 */ /* 0x010fca0000400000 */
[----:B------:R-:W-:Y:S01]  /*0120*/  STG.E desc[UR4][R6.64], R9 ;  /* 0x0000000906007986 */ /* 0x000fe2000c101904 */
[----:B------:R-:W-:Y:S05]  /*0130*/  EXIT ;  /* 0x000000000000794d */ /* 0x000fea0003800000 */
.L_x_0:
[----:B------:R-:W-:-:S00]  /*0140*/  BRA `(.L_x_0) ;  /* 0xfffffffc00fc7947 */ /* 0x000fc0000383ffff */
[----:B------:R-:W-:-:S00]  /*0150*/  NOP ;  /* 0x0000000000007918 */ /* 0x000fc00000000000 */
        /* <DEDUP_REMOVED lines=10> */
.L_x_2:


//--------------------- .text._Z5d_addPfS_S_i     --------------------------
	.section	.text._Z5d_addPfS_S_i,"ax",@progbits
	.align	128
        .global         _Z5d_addPfS_S_i
        .type           _Z5d_addPfS_S_i,@function
        .size           _Z5d_addPfS_S_i,(.L_x_3 - _Z5d_addPfS_S_i)
        .other          _Z5d_addPfS_S_i,@"STO_CUDA_ENTRY STV_DEFAULT"
_Z5d_addPfS_S_i:
.text._Z5d_addPfS_S_i:
        /* <DEDUP_REMOVED lines=17> */
[----:B----4-:R-:W-:-:S05]  /*0110*/  FADD R9, R2, R5 ;  /* 0x0000000502097221 */ /* 0x010fca0000000000 */
[----:B------:R-:W-:Y:S01]  /*0120*/  STG.E desc[UR4][R6.64], R9 ;  /* 0x0000000906007986 */ /* 0x000fe2000c101904 */
[----:B------:R-:W-:Y:S05]  /*0130*/  EXIT ;  /* 0x000000000000794d */ /* 0x000fea0003800000 */
.L_x_1:
        /* <DEDUP_REMOVED lines=12> */
.L_x_3:


//--------------------- .nv.shared.reserved.0     --------------------------
	.section	.nv.shared.reserved.0,"aw",@nobits
	.weak		__nv_reservedSMEM_offset_0_alias
	.size		__nv_reservedSMEM_offset_0_alias, 0, 64
	.other		__nv_reservedSMEM_offset_0_alias,@"STO_CUDA_RESERVED_SHARED STV_DEFAULT"
__nv_reservedSMEM_offset_0_alias:
	.zero		0
	.zero		64


//--------------------- .nv.constant0._Z5d_mulPfS_S_i --------------------------
	.section	.nv.constant0._Z5d_mulPfS_S_i,"a",@progbits
	.sectionflags	@""
	.align	4
.nv.constant0._Z5d_mulPfS_S_i:
	.zero		924


//--------------------- .nv.constant0._Z5d_addPfS_S_i --------------------------
	.section	.nv.constant0._Z5d_addPfS_S_i,"a",@progbits
	.sectionflags	@""
	.align	4
.nv.constant0._Z5d_addPfS_S_i:
	.zero		924


//--------------------- SYMBOLS --------------------------

	.type		.nv.reservedSmem.offset0,@object
	.size		.nv.reservedSmem.offset0,0x4
